//
// Generated by NVIDIA NVVM Compiler
//
// Compiler Build ID: CL-36424714
// Cuda compilation tools, release 13.0, V13.0.88
// Based on NVVM 20.0.0
//

.version 9.0
.target sm_100
.address_size 64

	// .globl	_Z8multiplyPdS_S_i

.visible .entry _Z8multiplyPdS_S_i(
	.param .u64 .ptr .align 1 _Z8multiplyPdS_S_i_param_0,
	.param .u64 .ptr .align 1 _Z8multiplyPdS_S_i_param_1,
	.param .u64 .ptr .align 1 _Z8multiplyPdS_S_i_param_2,
	.param .u32 _Z8multiplyPdS_S_i_param_3
)
{
	.reg .pred 	%p<6>;
	.reg .b32 	%r<17>;
	.reg .b64 	%rd<13>;
	.reg .b64 	%fd<23>;

	ld.param.u64 	%rd1, [_Z8multiplyPdS_S_i_param_0];
	ld.param.u64 	%rd2, [_Z8multiplyPdS_S_i_param_1];
	ld.param.u64 	%rd3, [_Z8multiplyPdS_S_i_param_2];
	ld.param.u32 	%r10, [_Z8multiplyPdS_S_i_param_3];
	mov.u32 	%r11, %tid.x;
	mov.u32 	%r12, %tid.y;
	mad.lo.s32 	%r1, %r10, %r11, %r12;
	mad.lo.s32 	%r2, %r10, %r12, %r11;
	setp.lt.s32 	%p1, %r10, 1;
	mov.f64 	%fd22, 0d0000000000000000;
	@%p1 bra 	$L__BB0_7;
	cvta.to.global.u64 	%rd4, %rd1;
	cvta.to.global.u64 	%rd5, %rd2;
	mul.wide.s32 	%rd6, %r1, 8;
	add.s64 	%rd7, %rd4, %rd6;
	ld.global.f64 	%fd12, [%rd7];
	mul.wide.s32 	%rd8, %r2, 8;
	add.s64 	%rd9, %rd5, %rd8;
	ld.global.f64 	%fd13, [%rd9];
	mul.f64 	%fd1, %fd12, %fd13;
	and.b32  	%r3, %r10, 3;
	setp.lt.u32 	%p2, %r10, 4;
	mov.f64 	%fd22, 0d0000000000000000;
	@%p2 bra 	$L__BB0_4;
	and.b32  	%r13, %r10, 2147483644;
	neg.s32 	%r15, %r13;
	mov.f64 	%fd22, 0d0000000000000000;
$L__BB0_3:
	add.f64 	%fd15, %fd22, %fd1;
	add.f64 	%fd16, %fd15, %fd1;
	add.f64 	%fd17, %fd16, %fd1;
	add.f64 	%fd22, %fd17, %fd1;
	add.s32 	%r15, %r15, 4;
	setp.ne.s32 	%p3, %r15, 0;
	@%p3 bra 	$L__BB0_3;
$L__BB0_4:
	setp.eq.s32 	%p4, %r3, 0;
	@%p4 bra 	$L__BB0_7;
	neg.s32 	%r16, %r3;
$L__BB0_6:
	.pragma "nounroll";
	add.f64 	%fd22, %fd22, %fd1;
	add.s32 	%r16, %r16, 1;
	setp.ne.s32 	%p5, %r16, 0;
	@%p5 bra 	$L__BB0_6;
$L__BB0_7:
	cvta.to.global.u64 	%rd10, %rd3;
	add.s32 	%r14, %r1, %r2;
	mul.wide.s32 	%rd11, %r14, 8;
	add.s64 	%rd12, %rd10, %rd11;
	st.global.f64 	[%rd12], %fd22;
	ret;

}


// ===== COMPILED SASS (sm_100) =====

	.target	sm_100

	.elftype	@"ET_EXEC"


//--------------------- .note.nv.tkinfo           --------------------------
	.section	.note.nv.tkinfo,"",@"SHT_NOTE"
	.sectionflags	@"SHF_NOTE_NV_TKINFO"
	.tkinfo
        /*0018*/ 	.word	0x00000002
        /*0030*/ 	.string	""
        /*0030*/ 	.string	"ptxas"
        /*0030*/ 	.string	"Cuda compilation tools, release 13.0, V13.0.88"
        /*0030*/ 	.string	"Build cuda_13.0.r13.0/compiler.36424714_0"
        /*0030*/ 	.string	"-arch sm_100 -m 64 "



//--------------------- .note.nv.cuinfo           --------------------------
	.section	.note.nv.cuinfo,"",@"SHT_NOTE"
	.sectionflags	@"SHF_NOTE_NV_CUINFO"
        /*0018*/ 	.short	0x0002
        /*001a*/ 	.short	0x0064
        /*001c*/ 	.short	0x0082
	.zero		2


//--------------------- .nv.info                  --------------------------
	.section	.nv.info,"",@"SHT_CUDA_INFO"
	.align	4


	//----- nvinfo : EIATTR_REGCOUNT
	.align		4
        /*0000*/ 	.byte	0x04, 0x2f
        /*0002*/ 	.short	(.L_1 - .L_0)
	.align		4
.L_0:
        /*0004*/ 	.word	index@(_Z8multiplyPdS_S_i)
        /*0008*/ 	.word	0x0000000e


	//----- nvinfo : EIATTR_FRAME_SIZE
	.align		4
.L_1:
        /*000c*/ 	.byte	0x04, 0x11
        /*000e*/ 	.short	(.L_3 - .L_2)
	.align		4
.L_2:
        /*0010*/ 	.word	index@(_Z8multiplyPdS_S_i)
        /*0014*/ 	.word	0x00000000


	//----- nvinfo : EIATTR_MIN_STACK_SIZE
	.align		4
.L_3:
        /*0018*/ 	.byte	0x04, 0x12
        /*001a*/ 	.short	(.L_5 - .L_4)
	.align		4
.L_4:
        /*001c*/ 	.word	index@(_Z8multiplyPdS_S_i)
        /*0020*/ 	.word	0x00000000
.L_5:


//--------------------- .nv.compat                --------------------------
	.section	.nv.compat,"",@"SHT_CUDA_COMPAT_INFO"
	.align	4
        /*0000*/ 	.byte	0x02, 0x09, 0x00, 0x00, 0x02, 0x02, 0x01, 0x00, 0x02, 0x05, 0x05, 0x00, 0x03, 0x07, 0x01, 0x01
        /*0010*/ 	.byte	0x02, 0x03, 0x00, 0x00, 0x02, 0x06, 0x01, 0x00, 0x04, 0x0b, 0x08, 0x00, 0x01, 0x00, 0x00, 0x00
        /*0020*/ 	.byte	0x00, 0x00, 0x00, 0x00


//--------------------- .nv.info._Z8multiplyPdS_S_i --------------------------
	.section	.nv.info._Z8multiplyPdS_S_i,"",@"SHT_CUDA_INFO"
	.sectionflags	@""
	.align	4


	//----- nvinfo : EIATTR_CUDA_API_VERSION
	.align		4
        /*0000*/ 	.byte	0x04, 0x37
        /*0002*/ 	.short	(.L_7 - .L_6)
.L_6:
        /*0004*/ 	.word	0x00000082


	//----- nvinfo : EIATTR_KPARAM_INFO
	.align		4
.L_7:
        /*0008*/ 	.byte	0x04, 0x17
        /*000a*/ 	.short	(.L_9 - .L_8)
.L_8:
        /*000c*/ 	.word	0x00000000
        /*0010*/ 	.short	0x0003
        /*0012*/ 	.short	0x0018
        /*0014*/ 	.byte	0x00, 0xf0, 0x11, 0x00


	//----- nvinfo : EIATTR_KPARAM_INFO
	.align		4
.L_9:
        /*0018*/ 	.byte	0x04, 0x17
        /*001a*/ 	.short	(.L_11 - .L_10)
.L_10:
        /*001c*/ 	.word	0x00000000
        /*0020*/ 	.short	0x0002
        /*0022*/ 	.short	0x0010
        /*0024*/ 	.byte	0x00, 0xf5, 0x21, 0x00


	//----- nvinfo : EIATTR_KPARAM_INFO
	.align		4
.L_11:
        /*0028*/ 	.byte	0x04, 0x17
        /*002a*/ 	.short	(.L_13 - .L_12)
.L_12:
        /*002c*/ 	.word	0x00000000
        /*0030*/ 	.short	0x0001
        /*0032*/ 	.short	0x0008
        /*0034*/ 	.byte	0x00, 0xf5, 0x21, 0x00


	//----- nvinfo : EIATTR_KPARAM_INFO
	.align		4
.L_13:
        /*0038*/ 	.byte	0x04, 0x17
        /*003a*/ 	.short	(.L_15 - .L_14)
.L_14:
        /*003c*/ 	.word	0x00000000
        /*0040*/ 	.short	0x0000
        /*0042*/ 	.short	0x0000
        /*0044*/ 	.byte	0x00, 0xf5, 0x21, 0x00


	//----- nvinfo : EIATTR_SPARSE_MMA_MASK
	.align		4
.L_15:
        /*0048*/ 	.byte	0x03, 0x50
        /*004a*/ 	.short	0x0000


	//----- nvinfo : EIATTR_MAXREG_COUNT
	.align		4
        /*004c*/ 	.byte	0x03, 0x1b
        /*004e*/ 	.short	0x00ff


	//----- nvinfo : EIATTR_MERCURY_ISA_VERSION
	.align		4
        /*0050*/ 	.byte	0x03, 0x5f
        /*0052*/ 	.short	0x0101


	//----- nvinfo : EIATTR_VRC_CTA_INIT_COUNT
	.align		4
        /*0054*/ 	.byte	0x02, 0x4a
	.zero		1
	.zero		1


	//----- nvinfo : EIATTR_EXIT_INSTR_OFFSETS
	.align		4
        /*0058*/ 	.byte	0x04, 0x1c
        /*005a*/ 	.short	(.L_17 - .L_16)


	//   ....[0]....
.L_16:
        /*005c*/ 	.word	0x00000530


	//----- nvinfo : EIATTR_CBANK_PARAM_SIZE
	.align		4
.L_17:
        /*0060*/ 	.byte	0x03, 0x19
        /*0062*/ 	.short	0x001c


	//----- nvinfo : EIATTR_PARAM_CBANK
	.align		4
        /*0064*/ 	.byte	0x04, 0x0a
        /*0066*/ 	.short	(.L_19 - .L_18)
	.align		4
.L_18:
        /*0068*/ 	.word	index@(.nv.constant0._Z8multiplyPdS_S_i)
        /*006c*/ 	.short	0x0380
        /*006e*/ 	.short	0x001c


	//----- nvinfo : EIATTR_SW_WAR
	.align		4
.L_19:
        /*0070*/ 	.byte	0x04, 0x36
        /*0072*/ 	.short	(.L_21 - .L_20)
.L_20:
        /*0074*/ 	.word	0x00000008
.L_21:


//--------------------- .nv.callgraph             --------------------------
	.section	.nv.callgraph,"",@"SHT_CUDA_CALLGRAPH"
	.align	4
	.sectionentsize	8
	.align		4
        /*0000*/ 	.word	0x00000000
	.align		4
        /*0004*/ 	.word	0xffffffff
	.align		4
        /*0008*/ 	.word	0x00000000
	.align		4
        /*000c*/ 	.word	0xfffffffe
	.align		4
        /*0010*/ 	.word	0x00000000
	.align		4
        /*0014*/ 	.word	0xfffffffd
	.align		4
        /*0018*/ 	.word	0x00000000
	.align		4
        /*001c*/ 	.word	0xfffffffc


//--------------------- .text._Z8multiplyPdS_S_i  --------------------------
	.section	.text._Z8multiplyPdS_S_i,"ax",@progbits
	.align	128
        .global         _Z8multiplyPdS_S_i
        .type           _Z8multiplyPdS_S_i,@function
        .size           _Z8multiplyPdS_S_i,(.L_x_8 - _Z8multiplyPdS_S_i)
        .other          _Z8multiplyPdS_S_i,@"STO_CUDA_ENTRY STV_DEFAULT"
_Z8multiplyPdS_S_i:
.text._Z8multiplyPdS_S_i:
[----:B------:R-:W-:Y:S01]  /*0000*/  LDC R1, c[0x0][0x37c] ;  /* 0x0000df00ff017b82 */ /* 0x000fe20000000800 */
[----:B------:R-:W0:Y:S01]  /*0010*/  S2R R3, SR_TID.X ;  /* 0x0000000000037919 */ /* 0x000e220000002100 */
[----:B------:R-:W1:Y:S01]  /*0020*/  LDCU UR5, c[0x0][0x398] ;  /* 0x00007300ff0577ac */ /* 0x000e620008000800 */
[----:B------:R-:W-:Y:S01]  /*0030*/  CS2R R6, SRZ ;  /* 0x0000000000067805 */ /* 0x000fe2000001ff00 */
[----:B------:R-:W0:Y:S01]  /*0040*/  S2R R2, SR_TID.Y ;  /* 0x0000000000027919 */ /* 0x000e220000002200 */
[----:B------:R-:W2:Y:S01]  /*0050*/  LDCU.64 UR6, c[0x0][0x358] ;  /* 0x00006b00ff0677ac */ /* 0x000ea20008000a00 */
[----:B-1----:R-:W-:Y:S02]  /*0060*/  UISETP.GE.AND UP0, UPT, UR5, 0x1, UPT ;  /* 0x000000010500788c */ /* 0x002fe4000bf06270 */
[----:B0-----:R-:W-:Y:S02]  /*0070*/  IMAD R0, R3, UR5, R2 ;  /* 0x0000000503007c24 */ /* 0x001fe4000f8e0202 */
[----:B------:R-:W-:-:S05]  /*0080*/  IMAD R3, R2, UR5, R3 ;  /* 0x0000000502037c24 */ /* 0x000fca000f8e0203 */
[----:B--2---:R-:W-:Y:S05]  /*0090*/  BRA.U !UP0, `(.L_x_0) ;  /* 0x0000000508147547 */ /* 0x004fea000b800000 */
[----:B------:R-:W0:Y:S08]  /*00a0*/  LDC.64 R10, c[0x0][0x388] ;  /* 0x0000e200ff0a7b82 */ /* 0x000e300000000a00 */
[----:B------:R-:W1:Y:S01]  /*00b0*/  LDC.64 R8, c[0x0][0x380] ;  /* 0x0000e000ff087b82 */ /* 0x000e620000000a00 */
[----:B0-----:R-:W-:-:S06]  /*00c0*/  IMAD.WIDE R10, R3, 0x8, R10 ;  /* 0x00000008030a7825 */ /* 0x001fcc00078e020a */
[----:B------:R-:W2:Y:S01]  /*00d0*/  LDG.E.64 R10, desc[UR6][R10.64] ;  /* 0x000000060a0a7981 */ /* 0x000ea2000c1e1b00 */
[----:B-1----:R-:W-:-:S05]  /*00e0*/  IMAD.WIDE R8, R0, 0x8, R8 ;  /* 0x0000000800087825 */ /* 0x002fca00078e0208 */
[----:B------:R-:W2:Y:S01]  /*00f0*/  LDG.E.64 R4, desc[UR6][R8.64] ;  /* 0x0000000608047981 */ /* 0x000ea2000c1e1b00 */
[----:B------:R-:W-:Y:S01]  /*0100*/  UISETP.GE.U32.AND UP0, UPT, UR5, 0x4, UPT ;  /* 0x000000040500788c */ /* 0x000fe2000bf06070 */
[----:B------:R-:W-:Y:S01]  /*0110*/  CS2R R6, SRZ ;  /* 0x0000000000067805 */ /* 0x000fe2000001ff00 */
[----:B------:R-:W-:Y:S01]  /*0120*/  ULOP3.LUT UR4, UR5, 0x3, URZ, 0xc0, !UPT ;  /* 0x0000000305047892 */ /* 0x000fe2000f8ec0ff */
[----:B--2---:R-:W-:-:S06]  /*0130*/  DMUL R4, R4, R10 ;  /* 0x0000000a04047228 */ /* 0x004fcc0000000000 */
[----:B------:R-:W-:Y:S05]  /*0140*/  BRA.U !UP0, `(.L_x_1) ;  /* 0x0000000108cc7547 */ /* 0x000fea000b800000 */
[----:B------:R-:W-:Y:S01]  /*0150*/  ULOP3.LUT UR5, UR5, 0x7ffffffc, URZ, 0xc0, !UPT ;  /* 0x7ffffffc05057892 */ /* 0x000fe2000f8ec0ff */
[----:B------:R-:W-:-:S03]  /*0160*/  CS2R R6, SRZ ;  /* 0x0000000000067805 */ /* 0x000fc6000001ff00 */
[----:B------:R-:W-:-:S04]  /*0170*/  UIADD3 UR5, UPT, UPT, -UR5, URZ, URZ ;  /* 0x000000ff05057290 */ /* 0x000fc8000fffe1ff */
[----:B------:R-:W-:-:S09]  /*0180*/  UISETP.GE.AND UP0, UPT, UR5, URZ, UPT ;  /* 0x000000ff0500728c */ /* 0x000fd2000bf06270 */
[----:B------:R-:W-:Y:S05]  /*0190*/  BRA.U UP0, `(.L_x_2) ;  /* 0x00000001009c7547 */ /* 0x000fea000b800000 */
[----:B------:R-:W-:Y:S02]  /*01a0*/  UIADD3 UR8, UPT, UPT, -UR5, URZ, URZ ;  /* 0x000000ff05087290 */ /* 0x000fe4000fffe1ff */
[----:B------:R-:W-:Y:S02]  /*01b0*/  UPLOP3.LUT UP0, UPT, UPT, UPT, UPT, 0x80, 0x8 ;  /* 0x000000000008789c */ /* 0x000fe40003f0f070 */
[----:B------:R-:W-:-:S09]  /*01c0*/  UISETP.GT.AND UP1, UPT, UR8, 0xc, UPT ;  /* 0x0000000c0800788c */ /* 0x000fd2000bf24270 */
[----:B------:R-:W-:Y:S05]  /*01d0*/  BRA.U !UP1, `(.L_x_3) ;  /* 0x0000000109507547 */ /* 0x000fea000b800000 */
[----:B------:R-:W-:-:S11]  /*01e0*/  UPLOP3.LUT UP0, UPT, UPT, UPT, UPT, 0x40, 0x4 ;  /* 0x000000000004789c */ /* 0x000fd60003f0e870 */
.L_x_4:
[----:B------:R-:W-:Y:S01]  /*01f0*/  DADD R6, R4, R6 ;  /* 0x0000000004067229 */ /* 0x000fe20000000006 */
[----:B------:R-:W-:-:S04]  /*0200*/  UIADD3 UR5, UPT, UPT, UR5, 0x10, URZ ;  /* 0x0000001005057890 */ /* 0x000fc8000fffe0ff */
[----:B------:R-:W-:-:S03]  /*0210*/  UISETP.GE.AND UP1, UPT, UR5, -0xc, UPT ;  /* 0xfffffff40500788c */ /* 0x000fc6000bf26270 */
[----:B------:R-:W-:-:S08]  /*0220*/  DADD R6, R4, R6 ;  /* 0x0000000004067229 */ /* 0x000fd00000000006 */
        /* <DEDUP_REMOVED lines=13> */
[----:B------:R-:W-:Y:S01]  /*0300*/  DADD R6, R4, R6 ;  /* 0x0000000004067229 */ /* 0x000fe20000000006 */
[----:B------:R-:W-:Y:S10]  /*0310*/  BRA.U !UP1, `(.L_x_4) ;  /* 0xfffffffd09b47547 */ /* 0x000ff4000b83ffff */
.L_x_3:
[----:B------:R-:W-:-:S04]  /*0320*/  UIADD3 UR8, UPT, UPT, -UR5, URZ, URZ ;  /* 0x000000ff05087290 */ /* 0x000fc8000fffe1ff */
[----:B------:R-:W-:-:S09]  /*0330*/  UISETP.GT.AND UP1, UPT, UR8, 0x4, UPT ;  /* 0x000000040800788c */ /* 0x000fd2000bf24270 */
[----:B------:R-:W-:Y:S05]  /*0340*/  BRA.U !UP1, `(.L_x_5) ;  /* 0x0000000109287547 */ /* 0x000fea000b800000 */
[----:B------:R-:W-:Y:S01]  /*0350*/  DADD R6, R6, R4 ;  /* 0x0000000006067229 */ /* 0x000fe20000000004 */
[----:B------:R-:W-:Y:S02]  /*0360*/  UPLOP3.LUT UP0, UPT, UPT, UPT, UPT, 0x40, 0x4 ;  /* 0x000000000004789c */ /* 0x000fe40003f0e870 */
[----:B------:R-:W-:-:S05]  /*0370*/  UIADD3 UR5, UPT, UPT, UR5, 0x8, URZ ;  /* 0x0000000805057890 */ /* 0x000fca000fffe0ff */
[----:B------:R-:W-:-:S08]  /*0380*/  DADD R6, R4, R6 ;  /* 0x0000000004067229 */ /* 0x000fd00000000006 */
[----:B------:R-:W-:-:S08]  /*0390*/  DADD R6, R4, R6 ;  /* 0x0000000004067229 */ /* 0x000fd00000000006 */
[----:B------:R-:W-:-:S08]  /*03a0*/  DADD R6, R4, R6 ;  /* 0x0000000004067229 */ /* 0x000fd00000000006 */
[----:B------:R-:W-:-:S08]  /*03b0*/  DADD R6, R4, R6 ;  /* 0x0000000004067229 */ /* 0x000fd00000000006 */
[----:B------:R-:W-:-:S08]  /*03c0*/  DADD R6, R4, R6 ;  /* 0x0000000004067229 */ /* 0x000fd00000000006 */
[----:B------:R-:W-:-:S08]  /*03d0*/  DADD R6, R4, R6 ;  /* 0x0000000004067229 */ /* 0x000fd00000000006 */
[----:B------:R-:W-:-:S11]  /*03e0*/  DADD R6, R4, R6 ;  /* 0x0000000004067229 */ /* 0x000fd60000000006 */
.L_x_5:
[----:B------:R-:W-:-:S09]  /*03f0*/  UISETP.NE.OR UP0, UPT, UR5, URZ, UP0 ;  /* 0x000000ff0500728c */ /* 0x000fd20008705670 */
[----:B------:R-:W-:Y:S05]  /*0400*/  BRA.U !UP0, `(.L_x_1) ;  /* 0x00000001081c7547 */ /* 0x000fea000b800000 */
.L_x_2:
[----:B------:R-:W-:Y:S01]  /*0410*/  DADD R6, R4, R6 ;  /* 0x0000000004067229 */ /* 0x000fe20000000006 */
[----:B------:R-:W-:-:S04]  /*0420*/  UIADD3 UR5, UPT, UPT, UR5, 0x4, URZ ;  /* 0x0000000405057890 */ /* 0x000fc8000fffe0ff */
[----:B------:R-:W-:-:S03]  /*0430*/  UISETP.NE.AND UP0, UPT, UR5, URZ, UPT ;  /* 0x000000ff0500728c */ /* 0x000fc6000bf05270 */
[----:B------:R-:W-:-:S08]  /*0440*/  DADD R6, R4, R6 ;  /* 0x0000000004067229 */ /* 0x000fd00000000006 */
[----:B------:R-:W-:-:S08]  /*0450*/  DADD R6, R4, R6 ;  /* 0x0000000004067229 */ /* 0x000fd00000000006 */
[----:B------:R-:W-:Y:S01]  /*0460*/  DADD R6, R4, R6 ;  /* 0x0000000004067229 */ /* 0x000fe20000000006 */
[----:B------:R-:W-:Y:S10]  /*0470*/  BRA.U UP0, `(.L_x_2) ;  /* 0xfffffffd00e47547 */ /* 0x000ff4000b83ffff */
.L_x_1:
[----:B------:R-:W-:-:S09]  /*0480*/  UISETP.NE.AND UP0, UPT, UR4, URZ, UPT ;  /* 0x000000ff0400728c */ /* 0x000fd2000bf05270 */
[----:B------:R-:W-:Y:S05]  /*0490*/  BRA.U !UP0, `(.L_x_0) ;  /* 0x0000000108147547 */ /* 0x000fea000b800000 */
[----:B------:R-:W-:-:S12]  /*04a0*/  UIADD3 UR4, UPT, UPT, -UR4, URZ, URZ ;  /* 0x000000ff04047290 */ /* 0x000fd8000fffe1ff */
.L_x_6:
[----:B------:R-:W-:Y:S01]  /*04b0*/  UIADD3 UR4, UPT, UPT, UR4, 0x1, URZ ;  /* 0x0000000104047890 */ /* 0x000fe2000fffe0ff */
[----:B------:R-:W-:-:S03]  /*04c0*/  DADD R6, R4, R6 ;  /* 0x0000000004067229 */ /* 0x000fc60000000006 */
[----:B------:R-:W-:-:S09]  /*04d0*/  UISETP.NE.AND UP0, UPT, UR4, URZ, UPT ;  /* 0x000000ff0400728c */ /* 0x000fd2000bf05270 */
[----:B------:R-:W-:Y:S05]  /*04e0*/  BRA.U UP0, `(.L_x_6) ;  /* 0xfffffffd00f07547 */ /* 0x000fea000b83ffff */
.L_x_0:
[----:B------:R-:W0:Y:S01]  /*04f0*/  LDC.64 R4, c[0x0][0x390] ;  /* 0x0000e400ff047b82 */ /* 0x000e220000000a00 */
[----:B------:R-:W-:-:S05]  /*0500*/  IADD3 R3, PT, PT, R0, R3, RZ ;  /* 0x0000000300037210 */ /* 0x000fca0007ffe0ff */
[----:B0-----:R-:W-:-:S05]  /*0510*/  IMAD.WIDE R2, R3, 0x8, R4 ;  /* 0x0000000803027825 */ /* 0x001fca00078e0204 */
[----:B------:R-:W-:Y:S01]  /*0520*/  STG.E.64 desc[UR6][R2.64], R6 ;  /* 0x0000000602007986 */ /* 0x000fe2000c101b06 */
[----:B------:R-:W-:Y:S05]  /*0530*/  EXIT ;  /* 0x000000000000794d */ /* 0x000fea0003800000 */
.L_x_7:
[----:B------:R-:W-:-:S00]  /*0540*/  BRA `(.L_x_7) ;  /* 0xfffffffc00fc7947 */ /* 0x000fc0000383ffff */
[----:B------:R-:W-:-:S00]  /*0550*/  NOP ;  /* 0x0000000000007918 */ /* 0x000fc00000000000 */
        /* <DEDUP_REMOVED lines=10> */
.L_x_8:


//--------------------- .nv.shared.reserved.0     --------------------------
	.section	.nv.shared.reserved.0,"aw",@nobits
	.weak		__nv_reservedSMEM_offset_0_alias
	.size		__nv_reservedSMEM_offset_0_alias, 0, 64
	.other		__nv_reservedSMEM_offset_0_alias,@"STO_CUDA_RESERVED_SHARED STV_DEFAULT"
__nv_reservedSMEM_offset_0_alias:
	.zero		0
	.zero		64


//--------------------- .nv.constant0._Z8multiplyPdS_S_i --------------------------
	.section	.nv.constant0._Z8multiplyPdS_S_i,"a",@progbits
	.sectionflags	@""
	.align	4
.nv.constant0._Z8multiplyPdS_S_i:
	.zero		924


//--------------------- SYMBOLS --------------------------

	.type		.nv.reservedSmem.offset0,@object
	.size		.nv.reservedSmem.offset0,0x4
